//
// Generated by NVIDIA NVVM Compiler
//
// Compiler Build ID: CL-36424714
// Cuda compilation tools, release 13.0, V13.0.88
// Based on NVVM 20.0.0
//

.version 9.0
.target sm_100
.address_size 64

	// .globl	MatrixMultiply

.visible .entry MatrixMultiply(
	.param .u64 .ptr .align 1 MatrixMultiply_param_0,
	.param .u64 .ptr .align 1 MatrixMultiply_param_1,
	.param .u64 .ptr .align 1 MatrixMultiply_param_2,
	.param .u64 MatrixMultiply_param_3
)
{
	.reg .pred 	%p<12>;
	.reg .b32 	%r<9>;
	.reg .b32 	%f<68>;
	.reg .b64 	%rd<76>;

	ld.param.u64 	%rd26, [MatrixMultiply_param_0];
	ld.param.u64 	%rd27, [MatrixMultiply_param_1];
	ld.param.u64 	%rd25, [MatrixMultiply_param_3];
	cvta.to.global.u64 	%rd1, %rd27;
	cvta.to.global.u64 	%rd2, %rd26;
	mov.u32 	%r1, %ctaid.x;
	mov.u32 	%r2, %ntid.x;
	mov.u32 	%r3, %tid.x;
	mad.lo.s32 	%r4, %r1, %r2, %r3;
	mov.u32 	%r5, %ctaid.y;
	mov.u32 	%r6, %ntid.y;
	mov.u32 	%r7, %tid.y;
	mad.lo.s32 	%r8, %r5, %r6, %r7;
	cvt.u64.u32 	%rd3, %r8;
	cvt.s64.s32 	%rd4, %r4;
	max.s64 	%rd28, %rd3, %rd4;
	setp.ge.s64 	%p1, %rd28, %rd25;
	setp.lt.s64 	%p2, %rd25, 1;
	mov.f32 	%f67, 0f00000000;
	or.pred  	%p3, %p1, %p2;
	@%p3 bra 	$L__BB0_12;
	mul.lo.s64 	%rd5, %rd25, %rd3;
	and.b64  	%rd6, %rd25, 7;
	setp.lt.u64 	%p4, %rd25, 8;
	mov.f32 	%f67, 0f00000000;
	mov.b64 	%rd74, 0;
	@%p4 bra 	$L__BB0_4;
	and.b64  	%rd74, %rd25, 9223372036854775800;
	shl.b64 	%rd30, %rd4, 2;
	add.s64 	%rd71, %rd1, %rd30;
	shl.b64 	%rd9, %rd25, 5;
	shl.b64 	%rd31, %rd5, 2;
	add.s64 	%rd32, %rd31, %rd2;
	add.s64 	%rd70, %rd32, 16;
	shl.b64 	%rd11, %rd25, 2;
	mov.f32 	%f67, 0f00000000;
	mov.u64 	%rd72, %rd74;
$L__BB0_3:
	.pragma "nounroll";
	ld.global.f32 	%f17, [%rd70+-16];
	ld.global.f32 	%f18, [%rd71];
	fma.rn.f32 	%f19, %f17, %f18, %f67;
	ld.global.f32 	%f20, [%rd70+-12];
	add.s64 	%rd33, %rd71, %rd11;
	ld.global.f32 	%f21, [%rd33];
	fma.rn.f32 	%f22, %f20, %f21, %f19;
	ld.global.f32 	%f23, [%rd70+-8];
	add.s64 	%rd34, %rd33, %rd11;
	ld.global.f32 	%f24, [%rd34];
	fma.rn.f32 	%f25, %f23, %f24, %f22;
	ld.global.f32 	%f26, [%rd70+-4];
	add.s64 	%rd35, %rd34, %rd11;
	ld.global.f32 	%f27, [%rd35];
	fma.rn.f32 	%f28, %f26, %f27, %f25;
	ld.global.f32 	%f29, [%rd70];
	add.s64 	%rd36, %rd35, %rd11;
	ld.global.f32 	%f30, [%rd36];
	fma.rn.f32 	%f31, %f29, %f30, %f28;
	ld.global.f32 	%f32, [%rd70+4];
	add.s64 	%rd37, %rd36, %rd11;
	ld.global.f32 	%f33, [%rd37];
	fma.rn.f32 	%f34, %f32, %f33, %f31;
	ld.global.f32 	%f35, [%rd70+8];
	add.s64 	%rd38, %rd37, %rd11;
	ld.global.f32 	%f36, [%rd38];
	fma.rn.f32 	%f37, %f35, %f36, %f34;
	ld.global.f32 	%f38, [%rd70+12];
	add.s64 	%rd39, %rd38, %rd11;
	ld.global.f32 	%f39, [%rd39];
	fma.rn.f32 	%f67, %f38, %f39, %f37;
	add.s64 	%rd72, %rd72, -8;
	add.s64 	%rd71, %rd71, %rd9;
	add.s64 	%rd70, %rd70, 32;
	setp.ne.s64 	%p5, %rd72, 0;
	@%p5 bra 	$L__BB0_3;
$L__BB0_4:
	setp.eq.s64 	%p6, %rd6, 0;
	@%p6 bra 	$L__BB0_12;
	and.b64  	%rd19, %rd25, 3;
	setp.lt.u64 	%p7, %rd6, 4;
	@%p7 bra 	$L__BB0_7;
	add.s64 	%rd40, %rd74, %rd5;
	shl.b64 	%rd41, %rd40, 2;
	add.s64 	%rd42, %rd2, %rd41;
	ld.global.f32 	%f41, [%rd42];
	mad.lo.s64 	%rd43, %rd74, %rd25, %rd4;
	shl.b64 	%rd44, %rd43, 2;
	add.s64 	%rd45, %rd1, %rd44;
	ld.global.f32 	%f42, [%rd45];
	fma.rn.f32 	%f43, %f41, %f42, %f67;
	ld.global.f32 	%f44, [%rd42+4];
	shl.b64 	%rd46, %rd25, 2;
	add.s64 	%rd47, %rd45, %rd46;
	ld.global.f32 	%f45, [%rd47];
	fma.rn.f32 	%f46, %f44, %f45, %f43;
	ld.global.f32 	%f47, [%rd42+8];
	add.s64 	%rd48, %rd47, %rd46;
	ld.global.f32 	%f48, [%rd48];
	fma.rn.f32 	%f49, %f47, %f48, %f46;
	ld.global.f32 	%f50, [%rd42+12];
	add.s64 	%rd49, %rd48, %rd46;
	ld.global.f32 	%f51, [%rd49];
	fma.rn.f32 	%f67, %f50, %f51, %f49;
	add.s64 	%rd74, %rd74, 4;
$L__BB0_7:
	setp.eq.s64 	%p8, %rd19, 0;
	@%p8 bra 	$L__BB0_12;
	setp.eq.s64 	%p9, %rd19, 1;
	@%p9 bra 	$L__BB0_10;
	add.s64 	%rd50, %rd74, %rd5;
	shl.b64 	%rd51, %rd50, 2;
	add.s64 	%rd52, %rd2, %rd51;
	ld.global.f32 	%f53, [%rd52];
	mad.lo.s64 	%rd53, %rd74, %rd25, %rd4;
	shl.b64 	%rd54, %rd53, 2;
	add.s64 	%rd55, %rd1, %rd54;
	ld.global.f32 	%f54, [%rd55];
	fma.rn.f32 	%f55, %f53, %f54, %f67;
	ld.global.f32 	%f56, [%rd52+4];
	shl.b64 	%rd56, %rd25, 2;
	add.s64 	%rd57, %rd55, %rd56;
	ld.global.f32 	%f57, [%rd57];
	fma.rn.f32 	%f67, %f56, %f57, %f55;
	add.s64 	%rd74, %rd74, 2;
$L__BB0_10:
	and.b64  	%rd58, %rd25, 1;
	setp.eq.b64 	%p10, %rd58, 1;
	not.pred 	%p11, %p10;
	@%p11 bra 	$L__BB0_12;
	add.s64 	%rd59, %rd74, %rd5;
	shl.b64 	%rd60, %rd59, 2;
	add.s64 	%rd61, %rd2, %rd60;
	ld.global.f32 	%f58, [%rd61];
	mad.lo.s64 	%rd62, %rd74, %rd25, %rd4;
	shl.b64 	%rd63, %rd62, 2;
	add.s64 	%rd64, %rd1, %rd63;
	ld.global.f32 	%f59, [%rd64];
	fma.rn.f32 	%f67, %f58, %f59, %f67;
$L__BB0_12:
	ld.param.u64 	%rd69, [MatrixMultiply_param_2];
	cvta.to.global.u64 	%rd65, %rd69;
	mad.lo.s64 	%rd66, %rd25, %rd3, %rd4;
	shl.b64 	%rd67, %rd66, 2;
	add.s64 	%rd68, %rd65, %rd67;
	st.global.f32 	[%rd68], %f67;
	ret;

}


// ===== COMPILED SASS (sm_100) =====

	.target	sm_100

	.elftype	@"ET_EXEC"


//--------------------- .note.nv.tkinfo           --------------------------
	.section	.note.nv.tkinfo,"",@"SHT_NOTE"
	.sectionflags	@"SHF_NOTE_NV_TKINFO"
	.tkinfo
        /*0018*/ 	.word	0x00000002
        /*0030*/ 	.string	""
        /*0030*/ 	.string	"ptxas"
        /*0030*/ 	.string	"Cuda compilation tools, release 13.0, V13.0.88"
        /*0030*/ 	.string	"Build cuda_13.0.r13.0/compiler.36424714_0"
        /*0030*/ 	.string	"-arch sm_100 -m 64 "



//--------------------- .note.nv.cuinfo           --------------------------
	.section	.note.nv.cuinfo,"",@"SHT_NOTE"
	.sectionflags	@"SHF_NOTE_NV_CUINFO"
        /*0018*/ 	.short	0x0002
        /*001a*/ 	.short	0x0064
        /*001c*/ 	.short	0x0082
	.zero		2


//--------------------- .nv.info                  --------------------------
	.section	.nv.info,"",@"SHT_CUDA_INFO"
	.align	4


	//----- nvinfo : EIATTR_REGCOUNT
	.align		4
        /*0000*/ 	.byte	0x04, 0x2f
        /*0002*/ 	.short	(.L_1 - .L_0)
	.align		4
.L_0:
        /*0004*/ 	.word	index@(MatrixMultiply)
        /*0008*/ 	.word	0x00000020


	//----- nvinfo : EIATTR_FRAME_SIZE
	.align		4
.L_1:
        /*000c*/ 	.byte	0x04, 0x11
        /*000e*/ 	.short	(.L_3 - .L_2)
	.align		4
.L_2:
        /*0010*/ 	.word	index@(MatrixMultiply)
        /*0014*/ 	.word	0x00000000


	//----- nvinfo : EIATTR_MIN_STACK_SIZE
	.align		4
.L_3:
        /*0018*/ 	.byte	0x04, 0x12
        /*001a*/ 	.short	(.L_5 - .L_4)
	.align		4
.L_4:
        /*001c*/ 	.word	index@(MatrixMultiply)
        /*0020*/ 	.word	0x00000000
.L_5:


//--------------------- .nv.compat                --------------------------
	.section	.nv.compat,"",@"SHT_CUDA_COMPAT_INFO"
	.align	4
        /*0000*/ 	.byte	0x02, 0x09, 0x00, 0x00, 0x02, 0x02, 0x01, 0x00, 0x02, 0x05, 0x05, 0x00, 0x03, 0x07, 0x01, 0x01
        /*0010*/ 	.byte	0x02, 0x03, 0x00, 0x00, 0x02, 0x06, 0x01, 0x00, 0x04, 0x0b, 0x08, 0x00, 0x09, 0x00, 0x00, 0x00
        /*0020*/ 	.byte	0x00, 0x00, 0x00, 0x00


//--------------------- .nv.info.MatrixMultiply   --------------------------
	.section	.nv.info.MatrixMultiply,"",@"SHT_CUDA_INFO"
	.sectionflags	@""
	.align	4


	//----- nvinfo : EIATTR_CUDA_API_VERSION
	.align		4
        /*0000*/ 	.byte	0x04, 0x37
        /*0002*/ 	.short	(.L_7 - .L_6)
.L_6:
        /*0004*/ 	.word	0x00000082


	//----- nvinfo : EIATTR_KPARAM_INFO
	.align		4
.L_7:
        /*0008*/ 	.byte	0x04, 0x17
        /*000a*/ 	.short	(.L_9 - .L_8)
.L_8:
        /*000c*/ 	.word	0x00000000
        /*0010*/ 	.short	0x0003
        /*0012*/ 	.short	0x0018
        /*0014*/ 	.byte	0x00, 0xf0, 0x21, 0x00


	//----- nvinfo : EIATTR_KPARAM_INFO
	.align		4
.L_9:
        /*0018*/ 	.byte	0x04, 0x17
        /*001a*/ 	.short	(.L_11 - .L_10)
.L_10:
        /*001c*/ 	.word	0x00000000
        /*0020*/ 	.short	0x0002
        /*0022*/ 	.short	0x0010
        /*0024*/ 	.byte	0x00, 0xf5, 0x21, 0x00


	//----- nvinfo : EIATTR_KPARAM_INFO
	.align		4
.L_11:
        /*0028*/ 	.byte	0x04, 0x17
        /*002a*/ 	.short	(.L_13 - .L_12)
.L_12:
        /*002c*/ 	.word	0x00000000
        /*0030*/ 	.short	0x0001
        /*0032*/ 	.short	0x0008
        /*0034*/ 	.byte	0x00, 0xf5, 0x21, 0x00


	//----- nvinfo : EIATTR_KPARAM_INFO
	.align		4
.L_13:
        /*0038*/ 	.byte	0x04, 0x17
        /*003a*/ 	.short	(.L_15 - .L_14)
.L_14:
        /*003c*/ 	.word	0x00000000
        /*0040*/ 	.short	0x0000
        /*0042*/ 	.short	0x0000
        /*0044*/ 	.byte	0x00, 0xf5, 0x21, 0x00


	//----- nvinfo : EIATTR_SPARSE_MMA_MASK
	.align		4
.L_15:
        /*0048*/ 	.byte	0x03, 0x50
        /*004a*/ 	.short	0x0000


	//----- nvinfo : EIATTR_MAXREG_COUNT
	.align		4
        /*004c*/ 	.byte	0x03, 0x1b
        /*004e*/ 	.short	0x00ff


	//----- nvinfo : EIATTR_MERCURY_ISA_VERSION
	.align		4
        /*0050*/ 	.byte	0x03, 0x5f
        /*0052*/ 	.short	0x0101


	//----- nvinfo : EIATTR_VRC_CTA_INIT_COUNT
	.align		4
        /*0054*/ 	.byte	0x02, 0x4a
	.zero		1
	.zero		1


	//----- nvinfo : EIATTR_EXIT_INSTR_OFFSETS
	.align		4
        /*0058*/ 	.byte	0x04, 0x1c
        /*005a*/ 	.short	(.L_17 - .L_16)


	//   ....[0]....
.L_16:
        /*005c*/ 	.word	0x00000c20


	//----- nvinfo : EIATTR_CRS_STACK_SIZE
	.align		4
.L_17:
        /*0060*/ 	.byte	0x04, 0x1e
        /*0062*/ 	.short	(.L_19 - .L_18)
.L_18:
        /*0064*/ 	.word	0x00000000


	//----- nvinfo : EIATTR_CBANK_PARAM_SIZE
	.align		4
.L_19:
        /*0068*/ 	.byte	0x03, 0x19
        /*006a*/ 	.short	0x0020


	//----- nvinfo : EIATTR_PARAM_CBANK
	.align		4
        /*006c*/ 	.byte	0x04, 0x0a
        /*006e*/ 	.short	(.L_21 - .L_20)
	.align		4
.L_20:
        /*0070*/ 	.word	index@(.nv.constant0.MatrixMultiply)
        /*0074*/ 	.short	0x0380
        /*0076*/ 	.short	0x0020


	//----- nvinfo : EIATTR_SW_WAR
	.align		4
.L_21:
        /*0078*/ 	.byte	0x04, 0x36
        /*007a*/ 	.short	(.L_23 - .L_22)
.L_22:
        /*007c*/ 	.word	0x00000008
.L_23:


//--------------------- .nv.callgraph             --------------------------
	.section	.nv.callgraph,"",@"SHT_CUDA_CALLGRAPH"
	.align	4
	.sectionentsize	8
	.align		4
        /*0000*/ 	.word	0x00000000
	.align		4
        /*0004*/ 	.word	0xffffffff
	.align		4
        /*0008*/ 	.word	0x00000000
	.align		4
        /*000c*/ 	.word	0xfffffffe
	.align		4
        /*0010*/ 	.word	0x00000000
	.align		4
        /*0014*/ 	.word	0xfffffffd
	.align		4
        /*0018*/ 	.word	0x00000000
	.align		4
        /*001c*/ 	.word	0xfffffffc


//--------------------- .text.MatrixMultiply      --------------------------
	.section	.text.MatrixMultiply,"ax",@progbits
	.align	128
        .global         MatrixMultiply
        .type           MatrixMultiply,@function
        .size           MatrixMultiply,(.L_x_7 - MatrixMultiply)
        .other          MatrixMultiply,@"STO_CUDA_ENTRY STV_DEFAULT"
MatrixMultiply:
.text.MatrixMultiply:
[----:B------:R-:W-:Y:S01]  /*0000*/  LDC R1, c[0x0][0x37c] ;  /* 0x0000df00ff017b82 */ /* 0x000fe20000000800 */
[----:B------:R-:W0:Y:S07]  /*0010*/  S2R R13, SR_TID.X ;  /* 0x00000000000d7919 */ /* 0x000e2e0000002100 */
[----:B------:R-:W0:Y:S01]  /*0020*/  LDC R12, c[0x0][0x360] ;  /* 0x0000d800ff0c7b82 */ /* 0x000e220000000800 */
[----:B------:R-:W-:Y:S01]  /*0030*/  BSSY.RECONVERGENT B0, `(.L_x_0) ;  /* 0x00000b6000007945 */ /* 0x000fe20003800200 */
[----:B------:R-:W-:Y:S01]  /*0040*/  IMAD.MOV.U32 R22, RZ, RZ, RZ ;  /* 0x000000ffff167224 */ /* 0x000fe200078e00ff */
[----:B------:R-:W1:Y:S05]  /*0050*/  S2R R3, SR_TID.Y ;  /* 0x0000000000037919 */ /* 0x000e6a0000002200 */
[----:B------:R-:W0:Y:S08]  /*0060*/  S2UR UR4, SR_CTAID.X ;  /* 0x00000000000479c3 */ /* 0x000e300000002500 */
[----:B------:R-:W1:Y:S08]  /*0070*/  S2UR UR5, SR_CTAID.Y ;  /* 0x00000000000579c3 */ /* 0x000e700000002600 */
[----:B------:R-:W1:Y:S08]  /*0080*/  LDC R0, c[0x0][0x364] ;  /* 0x0000d900ff007b82 */ /* 0x000e700000000800 */
[----:B------:R-:W2:Y:S01]  /*0090*/  LDC.64 R10, c[0x0][0x398] ;  /* 0x0000e600ff0a7b82 */ /* 0x000ea20000000a00 */
[----:B0-----:R-:W-:-:S05]  /*00a0*/  IMAD R12, R12, UR4, R13 ;  /* 0x000000040c0c7c24 */ /* 0x001fca000f8e020d */
[----:B------:R-:W-:Y:S01]  /*00b0*/  SHF.R.S32.HI R13, RZ, 0x1f, R12 ;  /* 0x0000001fff0d7819 */ /* 0x000fe2000001140c */
[----:B-1----:R-:W-:Y:S01]  /*00c0*/  IMAD R0, R0, UR5, R3 ;  /* 0x0000000500007c24 */ /* 0x002fe2000f8e0203 */
[----:B------:R-:W0:Y:S04]  /*00d0*/  LDCU.64 UR4, c[0x0][0x358] ;  /* 0x00006b00ff0477ac */ /* 0x000e280008000a00 */
[----:B------:R-:W-:Y:S02]  /*00e0*/  ISETP.GT.U32.AND P1, PT, R0, R12, PT ;  /* 0x0000000c0000720c */ /* 0x000fe40003f24070 */
[----:B--2---:R-:W-:Y:S02]  /*00f0*/  ISETP.GE.U32.AND P0, PT, R10, 0x1, PT ;  /* 0x000000010a00780c */ /* 0x004fe40003f06070 */
[----:B------:R-:W-:-:S02]  /*0100*/  ISETP.GT.AND.EX P1, PT, RZ, R13, PT, P1 ;  /* 0x0000000dff00720c */ /* 0x000fc40003f24310 */
[----:B------:R-:W-:Y:S02]  /*0110*/  ISETP.GE.AND.EX P0, PT, R11, RZ, PT, P0 ;  /* 0x000000ff0b00720c */ /* 0x000fe40003f06300 */
[----:B------:R-:W-:Y:S02]  /*0120*/  SEL R3, R0, R12, P1 ;  /* 0x0000000c00037207 */ /* 0x000fe40000800000 */
[----:B------:R-:W-:Y:S02]  /*0130*/  SEL R2, R13, RZ, !P1 ;  /* 0x000000ff0d027207 */ /* 0x000fe40004800000 */
[----:B------:R-:W-:-:S04]  /*0140*/  ISETP.GE.U32.AND P2, PT, R3, R10, PT ;  /* 0x0000000a0300720c */ /* 0x000fc80003f46070 */
[----:B------:R-:W-:-:S13]  /*0150*/  ISETP.GE.OR.EX P0, PT, R2, R11, !P0, P2 ;  /* 0x0000000b0200720c */ /* 0x000fda0004706720 */
[----:B0-----:R-:W-:Y:S05]  /*0160*/  @P0 BRA `(.L_x_1) ;  /* 0x0000000800880947 */ /* 0x001fea0003800000 */
[----:B------:R-:W-:Y:S01]  /*0170*/  ISETP.GE.U32.AND P1, PT, R10, 0x8, PT ;  /* 0x000000080a00780c */ /* 0x000fe20003f26070 */
[----:B------:R-:W-:Y:S01]  /*0180*/  IMAD.WIDE.U32 R14, R0, R10, RZ ;  /* 0x0000000a000e7225 */ /* 0x000fe200078e00ff */
[----:B------:R-:W-:Y:S02]  /*0190*/  LOP3.LUT R2, R10, 0x7, RZ, 0xc0, !PT ;  /* 0x000000070a027812 */ /* 0x000fe400078ec0ff */
[----:B------:R-:W-:Y:S02]  /*01a0*/  CS2R R4, SRZ ;  /* 0x0000000000047805 */ /* 0x000fe4000001ff00 */
[----:B------:R-:W-:Y:S01]  /*01b0*/  ISETP.GE.U32.AND.EX P1, PT, R11, RZ, PT, P1 ;  /* 0x000000ff0b00720c */ /* 0x000fe20003f26110 */
[----:B------:R-:W-:Y:S01]  /*01c0*/  IMAD.MOV.U32 R22, RZ, RZ, RZ ;  /* 0x000000ffff167224 */ /* 0x000fe200078e00ff */
[----:B------:R-:W-:Y:S01]  /*01d0*/  ISETP.NE.U32.AND P0, PT, R2, RZ, PT ;  /* 0x000000ff0200720c */ /* 0x000fe20003f05070 */
[----:B------:R-:W-:-:S03]  /*01e0*/  IMAD R6, R0, R11, R15 ;  /* 0x0000000b00067224 */ /* 0x000fc600078e020f */
[----:B------:R-:W-:-:S07]  /*01f0*/  ISETP.NE.AND.EX P0, PT, RZ, RZ, PT, P0 ;  /* 0x000000ffff00720c */ /* 0x000fce0003f05300 */
[----:B------:R-:W-:Y:S06]  /*0200*/  @!P1 BRA `(.L_x_2) ;  /* 0x0000000400049947 */ /* 0x000fec0003800000 */
[----:B------:R-:W0:Y:S01]  /*0210*/  LDCU.128 UR8, c[0x0][0x380] ;  /* 0x00007000ff0877ac */ /* 0x000e220008000c00 */
[C---:B------:R-:W-:Y:S01]  /*0220*/  LOP3.LUT R4, R10.reuse, 0xfffffff8, RZ, 0xc0, !PT ;  /* 0xfffffff80a047812 */ /* 0x040fe200078ec0ff */
[C---:B------:R-:W-:Y:S01]  /*0230*/  IMAD.SHL.U32 R9, R11.reuse, 0x4, RZ ;  /* 0x000000040b097824 */ /* 0x040fe200078e00ff */
[----:B------:R-:W-:Y:S01]  /*0240*/  LOP3.LUT R5, R11, 0x7fffffff, RZ, 0xc0, !PT ;  /* 0x7fffffff0b057812 */ /* 0x000fe200078ec0ff */
[C---:B------:R-:W-:Y:S01]  /*0250*/  IMAD.WIDE.U32 R16, R10.reuse, 0x4, RZ ;  /* 0x000000040a107825 */ /* 0x040fe200078e00ff */
[----:B------:R-:W-:-:S03]  /*0260*/  SHF.L.U64.HI R8, R10, 0x5, R11 ;  /* 0x000000050a087819 */ /* 0x000fc6000001020b */
[----:B------:R-:W-:Y:S02]  /*0270*/  IMAD.MOV.U32 R22, RZ, RZ, RZ ;  /* 0x000000ffff167224 */ /* 0x000fe400078e00ff */
[----:B------:R-:W-:Y:S02]  /*0280*/  IMAD.IADD R9, R17, 0x1, R9 ;  /* 0x0000000111097824 */ /* 0x000fe400078e0209 */
[----:B------:R-:W-:Y:S02]  /*0290*/  IMAD.MOV.U32 R7, RZ, RZ, R4 ;  /* 0x000000ffff077224 */ /* 0x000fe400078e0004 */
[----:B------:R-:W-:Y:S01]  /*02a0*/  IMAD.MOV.U32 R26, RZ, RZ, R5 ;  /* 0x000000ffff1a7224 */ /* 0x000fe200078e0005 */
[----:B0-----:R-:W-:Y:S02]  /*02b0*/  LEA R27, P1, R12, UR10, 0x2 ;  /* 0x0000000a0c1b7c11 */ /* 0x001fe4000f8210ff */
[----:B------:R-:W-:Y:S02]  /*02c0*/  LEA R18, P2, R14, UR8, 0x2 ;  /* 0x000000080e127c11 */ /* 0x000fe4000f8410ff */
[----:B------:R-:W-:-:S02]  /*02d0*/  LEA.HI.X R3, R12, UR11, R13, 0x2, P1 ;  /* 0x0000000b0c037c11 */ /* 0x000fc400088f140d */
[----:B------:R-:W-:Y:S02]  /*02e0*/  LEA.HI.X R19, R14, UR9, R6, 0x2, P2 ;  /* 0x000000090e137c11 */ /* 0x000fe400090f1406 */
[----:B------:R-:W-:-:S05]  /*02f0*/  IADD3 R18, P1, PT, R18, 0x10, RZ ;  /* 0x0000001012127810 */ /* 0x000fca0007f3e0ff */
[----:B------:R-:W-:-:S08]  /*0300*/  IMAD.X R19, RZ, RZ, R19, P1 ;  /* 0x000000ffff137224 */ /* 0x000fd000008e0613 */
.L_x_3:
[----:B------:R-:W-:Y:S01]  /*0310*/  IMAD.MOV.U32 R24, RZ, RZ, R27 ;  /* 0x000000ffff187224 */ /* 0x000fe200078e001b */
[----:B------:R-:W2:Y:S01]  /*0320*/  LDG.E R23, desc[UR4][R18.64+-0x10] ;  /* 0xfffff00412177981 */ /* 0x000ea2000c1e1900 */
[----:B------:R-:W-:Y:S01]  /*0330*/  IMAD.MOV.U32 R25, RZ, RZ, R3 ;  /* 0x000000ffff197224 */ /* 0x000fe200078e0003 */
[----:B------:R-:W-:Y:S02]  /*0340*/  IADD3 R20, P1, PT, R27, R16, RZ ;  /* 0x000000101b147210 */ /* 0x000fe40007f3e0ff */
[----:B------:R-:W3:Y:S04]  /*0350*/  LDG.E R29, desc[UR4][R18.64+-0xc] ;  /* 0xfffff404121d7981 */ /* 0x000ee8000c1e1900 */
[----:B------:R-:W2:Y:S01]  /*0360*/  LDG.E R24, desc[UR4][R24.64] ;  /* 0x0000000418187981 */ /* 0x000ea2000c1e1900 */
[----:B------:R-:W-:-:S02]  /*0370*/  IMAD.X R21, R3, 0x1, R9, P1 ;  /* 0x0000000103157824 */ /* 0x000fc400008e0609 */
[----:B--2---:R-:W-:-:S03]  /*0380*/  FFMA R28, R23, R24, R22 ;  /* 0x00000018171c7223 */ /* 0x004fc60000000016 */
[----:B------:R-:W3:Y:S01]  /*0390*/  LDG.E R24, desc[UR4][R20.64] ;  /* 0x0000000414187981 */ /* 0x000ee2000c1e1900 */
[----:B------:R-:W-:-:S05]  /*03a0*/  IADD3 R22, P1, PT, R20, R16, RZ ;  /* 0x0000001014167210 */ /* 0x000fca0007f3e0ff */
[----:B------:R-:W-:-:S05]  /*03b0*/  IMAD.X R23, R21, 0x1, R9, P1 ;  /* 0x0000000115177824 */ /* 0x000fca00008e0609 */
[----:B------:R-:W2:Y:S01]  /*03c0*/  LDG.E R20, desc[UR4][R22.64] ;  /* 0x0000000416147981 */ /* 0x000ea2000c1e1900 */
[----:B---3--:R-:W-:-:S03]  /*03d0*/  FFMA R28, R29, R24, R28 ;  /* 0x000000181d1c7223 */ /* 0x008fc6000000001c */
[----:B------:R-:W2:Y:S01]  /*03e0*/  LDG.E R29, desc[UR4][R18.64+-0x8] ;  /* 0xfffff804121d7981 */ /* 0x000ea2000c1e1900 */
[----:B------:R-:W-:-:S05]  /*03f0*/  IADD3 R24, P1, PT, R22, R16, RZ ;  /* 0x0000001016187210 */ /* 0x000fca0007f3e0ff */
[----:B------:R-:W-:-:S05]  /*0400*/  IMAD.X R25, R23, 0x1, R9, P1 ;  /* 0x0000000117197824 */ /* 0x000fca00008e0609 */
[----:B------:R-:W3:Y:S01]  /*0410*/  LDG.E R22, desc[UR4][R24.64] ;  /* 0x0000000418167981 */ /* 0x000ee2000c1e1900 */
        /* <DEDUP_REMOVED lines=15> */
[----:B---3--:R-:W-:Y:S01]  /*0510*/  FFMA R28, R29, R20, R28 ;  /* 0x000000141d1c7223 */ /* 0x008fe2000000001c */
[----:B------:R-:W-:Y:S02]  /*0520*/  IADD3 R20, P1, PT, R24, R16, RZ ;  /* 0x0000001018147210 */ /* 0x000fe40007f3e0ff */
[----:B------:R-:W2:Y:S03]  /*0530*/  LDG.E R29, desc[UR4][R18.64+0x8] ;  /* 0x00000804121d7981 */ /* 0x000ea6000c1e1900 */
[----:B------:R-:W-:-:S05]  /*0540*/  IMAD.X R21, R25, 0x1, R9, P1 ;  /* 0x0000000119157824 */ /* 0x000fca00008e0609 */
[----:B------:R-:W3:Y:S04]  /*0550*/  LDG.E R20, desc[UR4][R20.64] ;  /* 0x0000000414147981 */ /* 0x000ee8000c1e1900 */
[----:B------:R0:W3:Y:S01]  /*0560*/  LDG.E R21, desc[UR4][R18.64+0xc] ;  /* 0x00000c0412157981 */ /* 0x0000e2000c1e1900 */
[----:B------:R-:W-:-:S04]  /*0570*/  IADD3 R7, P1, PT, R7, -0x8, RZ ;  /* 0xfffffff807077810 */ /* 0x000fc80007f3e0ff */
[----:B------:R-:W-:Y:S02]  /*0580*/  IADD3.X R26, PT, PT, R26, -0x1, RZ, P1, !PT ;  /* 0xffffffff1a1a7810 */ /* 0x000fe40000ffe4ff */
[----:B------:R-:W-:-:S04]  /*0590*/  ISETP.NE.U32.AND P1, PT, R7, RZ, PT ;  /* 0x000000ff0700720c */ /* 0x000fc80003f25070 */
[----:B------:R-:W-:Y:S02]  /*05a0*/  ISETP.NE.AND.EX P1, PT, R26, RZ, PT, P1 ;  /* 0x000000ff1a00720c */ /* 0x000fe40003f25310 */
[----:B------:R-:W-:Y:S02]  /*05b0*/  LEA R27, P2, R10, R27, 0x5 ;  /* 0x0000001b0a1b7211 */ /* 0x000fe400078428ff */
[----:B0-----:R-:W-:-:S03]  /*05c0*/  IADD3 R18, P3, PT, R18, 0x20, RZ ;  /* 0x0000002012127810 */ /* 0x001fc60007f7e0ff */
[----:B------:R-:W-:Y:S02]  /*05d0*/  IMAD.X R3, R3, 0x1, R8, P2 ;  /* 0x0000000103037824 */ /* 0x000fe400010e0608 */
[----:B------:R-:W-:Y:S02]  /*05e0*/  IMAD.X R19, RZ, RZ, R19, P3 ;  /* 0x000000ffff137224 */ /* 0x000fe400018e0613 */
[----:B--2---:R-:W-:-:S04]  /*05f0*/  FFMA R22, R29, R22, R28 ;  /* 0x000000161d167223 */ /* 0x004fc8000000001c */
[----:B---3--:R-:W-:Y:S01]  /*0600*/  FFMA R22, R21, R20, R22 ;  /* 0x0000001415167223 */ /* 0x008fe20000000016 */
[----:B------:R-:W-:Y:S06]  /*0610*/  @P1 BRA `(.L_x_3) ;  /* 0xfffffffc003c1947 */ /* 0x000fec000383ffff */
.L_x_2:
[----:B------:R-:W-:Y:S05]  /*0620*/  @!P0 BRA `(.L_x_1) ;  /* 0x0000000400588947 */ /* 0x000fea0003800000 */
[----:B------:R-:W-:Y:S02]  /*0630*/  ISETP.GE.U32.AND P1, PT, R2, 0x4, PT ;  /* 0x000000040200780c */ /* 0x000fe40003f26070 */
[----:B------:R-:W-:Y:S02]  /*0640*/  LOP3.LUT R25, R10, 0x3, RZ, 0xc0, !PT ;  /* 0x000000030a197812 */ /* 0x000fe400078ec0ff */
[----:B------:R-:W-:Y:S02]  /*0650*/  ISETP.GE.U32.AND.EX P1, PT, RZ, RZ, PT, P1 ;  /* 0x000000ffff00720c */ /* 0x000fe40003f26110 */
[----:B------:R-:W-:-:S04]  /*0660*/  ISETP.NE.U32.AND P0, PT, R25, RZ, PT ;  /* 0x000000ff1900720c */ /* 0x000fc80003f05070 */
[----:B------:R-:W-:-:S07]  /*0670*/  ISETP.NE.AND.EX P0, PT, RZ, RZ, PT, P0 ;  /* 0x000000ffff00720c */ /* 0x000fce0003f05300 */
[----:B------:R-:W-:Y:S06]  /*0680*/  @!P1 BRA `(.L_x_4) ;  /* 0x0000000000849947 */ /* 0x000fec0003800000 */
[----:B------:R-:W0:Y:S01]  /*0690*/  LDCU.128 UR8, c[0x0][0x380] ;  /* 0x00007000ff0877ac */ /* 0x000e220008000c00 */
[-C--:B------:R-:W-:Y:S01]  /*06a0*/  IMAD R7, R5, R10.reuse, RZ ;  /* 0x0000000a05077224 */ /* 0x080fe200078e02ff */
[----:B------:R-:W-:Y:S01]  /*06b0*/  SHF.L.U64.HI R27, R10, 0x2, R11 ;  /* 0x000000020a1b7819 */ /* 0x000fe2000001020b */
[----:B------:R-:W-:-:S04]  /*06c0*/  IMAD.WIDE.U32 R2, R4, R10, R12 ;  /* 0x0000000a04027225 */ /* 0x000fc800078e000c */
[C---:B------:R-:W-:Y:S01]  /*06d0*/  IMAD R9, R4.reuse, R11, R7 ;  /* 0x0000000b04097224 */ /* 0x040fe200078e0207 */
[----:B------:R-:W-:Y:S01]  /*06e0*/  IADD3 R7, P1, PT, R4, R14, RZ ;  /* 0x0000000e04077210 */ /* 0x000fe20007f3e0ff */
[----:B------:R-:W-:Y:S02]  /*06f0*/  IMAD.SHL.U32 R17, R10, 0x4, RZ ;  /* 0x000000040a117824 */ /* 0x000fe400078e00ff */
[----:B------:R-:W-:Y:S02]  /*0700*/  IMAD.IADD R3, R3, 0x1, R9 ;  /* 0x0000000103037824 */ /* 0x000fe400078e0209 */
[----:B------:R-:W-:Y:S01]  /*0710*/  IMAD.X R16, R5, 0x1, R6, P1 ;  /* 0x0000000105107824 */ /* 0x000fe200008e0606 */
[C---:B0-----:R-:W-:Y:S02]  /*0720*/  LEA R20, P3, R2.reuse, UR10, 0x2 ;  /* 0x0000000a02147c11 */ /* 0x041fe4000f8610ff */
[----:B------:R-:W-:Y:S02]  /*0730*/  LEA R8, P2, R7, UR8, 0x2 ;  /* 0x0000000807087c11 */ /* 0x000fe4000f8410ff */
[----:B------:R-:W-:-:S02]  /*0740*/  LEA.HI.X R21, R2, UR11, R3, 0x2, P3 ;  /* 0x0000000b02157c11 */ /* 0x000fc400098f1403 */
[----:B------:R-:W-:Y:S02]  /*0750*/  IADD3 R2, P1, PT, R17, R20, RZ ;  /* 0x0000001411027210 */ /* 0x000fe40007f3e0ff */
[----:B------:R-:W-:Y:S02]  /*0760*/  LEA.HI.X R9, R7, UR9, R16, 0x2, P2 ;  /* 0x0000000907097c11 */ /* 0x000fe400090f1410 */
[-C--:B------:R-:W-:Y:S01]  /*0770*/  IADD3 R18, P2, PT, R2, R17.reuse, RZ ;  /* 0x0000001102127210 */ /* 0x080fe20007f5e0ff */
[----:B------:R-:W-:Y:S01]  /*0780*/  IMAD.X R3, R27, 0x1, R21, P1 ;  /* 0x000000011b037824 */ /* 0x000fe200008e0615 */
[----:B------:R-:W2:Y:S02]  /*0790*/  LDG.E R7, desc[UR4][R20.64] ;  /* 0x0000000414077981 */ /* 0x000ea4000c1e1900 */
[----:B------:R-:W-:Y:S02]  /*07a0*/  IADD3 R16, P1, PT, R18, R17, RZ ;  /* 0x0000001112107210 */ /* 0x000fe40007f3e0ff */
[----:B------:R-:W2:Y:S01]  /*07b0*/  LDG.E R23, desc[UR4][R8.64] ;  /* 0x0000000408177981 */ /* 0x000ea2000c1e1900 */
[----:B------:R-:W-:-:S03]  /*07c0*/  IMAD.X R19, R3, 0x1, R27, P2 ;  /* 0x0000000103137824 */ /* 0x000fc600010e061b */
[----:B------:R-:W3:Y:S01]  /*07d0*/  LDG.E R2, desc[UR4][R2.64] ;  /* 0x0000000402027981 */ /* 0x000ee2000c1e1900 */
[----:B------:R-:W-:-:S03]  /*07e0*/  IMAD.X R17, R19, 0x1, R27, P1 ;  /* 0x0000000113117824 */ /* 0x000fc600008e061b */
[----:B------:R-:W3:Y:S04]  /*07f0*/  LDG.E R24, desc[UR4][R8.64+0x4] ;  /* 0x0000040408187981 */ /* 0x000ee8000c1e1900 */
[----:B------:R-:W4:Y:S04]  /*0800*/  LDG.E R18, desc[UR4][R18.64] ;  /* 0x0000000412127981 */ /* 0x000f28000c1e1900 */
[----:B------:R-:W4:Y:S04]  /*0810*/  LDG.E R26, desc[UR4][R8.64+0x8] ;  /* 0x00000804081a7981 */ /* 0x000f28000c1e1900 */
[----:B------:R-:W5:Y:S04]  /*0820*/  LDG.E R20, desc[UR4][R8.64+0xc] ;  /* 0x00000c0408147981 */ /* 0x000f68000c1e1900 */
[----:B------:R-:W5:Y:S01]  /*0830*/  LDG.E R16, desc[UR4][R16.64] ;  /* 0x0000000410107981 */ /* 0x000f62000c1e1900 */
[----:B------:R-:W-:-:S05]  /*0840*/  IADD3 R4, P1, PT, R4, 0x4, RZ ;  /* 0x0000000404047810 */ /* 0x000fca0007f3e0ff */
[----:B------:R-:W-:Y:S02]  /*0850*/  IMAD.X R5, RZ, RZ, R5, P1 ;  /* 0x000000ffff057224 */ /* 0x000fe400008e0605 */
[----:B--2---:R-:W-:-:S04]  /*0860*/  FFMA R7, R23, R7, R22 ;  /* 0x0000000717077223 */ /* 0x004fc80000000016 */
[----:B---3--:R-:W-:-:S04]  /*0870*/  FFMA R7, R24, R2, R7 ;  /* 0x0000000218077223 */ /* 0x008fc80000000007 */
[----:B----4-:R-:W-:-:S04]  /*0880*/  FFMA R7, R26, R18, R7 ;  /* 0x000000121a077223 */ /* 0x010fc80000000007 */
[----:B-----5:R-:W-:-:S07]  /*0890*/  FFMA R22, R20, R16, R7 ;  /* 0x0000001014167223 */ /* 0x020fce0000000007 */
.L_x_4:
[----:B------:R-:W-:Y:S05]  /*08a0*/  @!P0 BRA `(.L_x_1) ;  /* 0x0000000000b88947 */ /* 0x000fea0003800000 */
[----:B------:R-:W-:Y:S02]  /*08b0*/  ISETP.NE.U32.AND P1, PT, R25, 0x1, PT ;  /* 0x000000011900780c */ /* 0x000fe40003f25070 */
[----:B------:R-:W-:Y:S02]  /*08c0*/  LOP3.LUT R2, R10, 0x1, RZ, 0xc0, !PT ;  /* 0x000000010a027812 */ /* 0x000fe400078ec0ff */
[----:B------:R-:W-:Y:S02]  /*08d0*/  ISETP.NE.AND.EX P1, PT, RZ, RZ, PT, P1 ;  /* 0x000000ffff00720c */ /* 0x000fe40003f25310 */
[----:B------:R-:W-:-:S04]  /*08e0*/  ISETP.NE.U32.AND P0, PT, R2, 0x1, PT ;  /* 0x000000010200780c */ /* 0x000fc80003f05070 */
[----:B------:R-:W-:-:S07]  /*08f0*/  ISETP.NE.U32.AND.EX P0, PT, RZ, RZ, PT, P0 ;  /* 0x000000ffff00720c */ /* 0x000fce0003f05100 */
[----:B------:R-:W-:Y:S06]  /*0900*/  @!P1 BRA `(.L_x_5) ;  /* 0x00000000005c9947 */ /* 0x000fec0003800000 */
[----:B------:R-:W0:Y:S01]  /*0910*/  LDCU.128 UR8, c[0x0][0x380] ;  /* 0x00007000ff0877ac */ /* 0x000e220008000c00 */
[----:B------:R-:W-:Y:S01]  /*0920*/  IMAD R2, R5, R10, RZ ;  /* 0x0000000a05027224 */ /* 0x000fe200078e02ff */
[C---:B------:R-:W-:Y:S01]  /*0930*/  IADD3 R3, P1, PT, R4.reuse, R14, RZ ;  /* 0x0000000e04037210 */ /* 0x040fe20007f3e0ff */
[----:B------:R-:W-:Y:S02]  /*0940*/  IMAD.MOV.U32 R16, RZ, RZ, R12 ;  /* 0x000000ffff107224 */ /* 0x000fe400078e000c */
[----:B------:R-:W-:Y:S02]  /*0950*/  IMAD.MOV.U32 R17, RZ, RZ, R13 ;  /* 0x000000ffff117224 */ /* 0x000fe400078e000d */
[C---:B------:R-:W-:Y:S02]  /*0960*/  IMAD R7, R4.reuse, R11, R2 ;  /* 0x0000000b04077224 */ /* 0x040fe400078e0202 */
[----:B------:R-:W-:-:S04]  /*0970*/  IMAD.WIDE.U32 R16, R4, R10, R16 ;  /* 0x0000000a04107225 */ /* 0x000fc800078e0010 */
[----:B------:R-:W-:Y:S02]  /*0980*/  IMAD.X R18, R5, 0x1, R6, P1 ;  /* 0x0000000105127824 */ /* 0x000fe400008e0606 */
[----:B------:R-:W-:Y:S01]  /*0990*/  IMAD.IADD R7, R17, 0x1, R7 ;  /* 0x0000000111077824 */ /* 0x000fe200078e0207 */
[C---:B0-----:R-:W-:Y:S02]  /*09a0*/  LEA R8, P1, R16.reuse, UR10, 0x2 ;  /* 0x0000000a10087c11 */ /* 0x041fe4000f8210ff */
[C---:B------:R-:W-:Y:S02]  /*09b0*/  LEA R2, P2, R3.reuse, UR8, 0x2 ;  /* 0x0000000803027c11 */ /* 0x040fe4000f8410ff */
[----:B------:R-:W-:Y:S02]  /*09c0*/  LEA.HI.X R9, R16, UR11, R7, 0x2, P1 ;  /* 0x0000000b10097c11 */ /* 0x000fe400088f1407 */
[----:B------:R-:W-:Y:S02]  /*09d0*/  LEA.HI.X R3, R3, UR9, R18, 0x2, P2 ;  /* 0x0000000903037c11 */ /* 0x000fe400090f1412 */
[----:B------:R-:W-:-:S02]  /*09e0*/  LEA R16, P1, R10, R8, 0x2 ;  /* 0x000000080a107211 */ /* 0x000fc400078210ff */
[----:B------:R-:W2:Y:S02]  /*09f0*/  LDG.E R8, desc[UR4][R8.64] ;  /* 0x0000000408087981 */ /* 0x000ea4000c1e1900 */
[----:B------:R-:W-:Y:S02]  /*0a00*/  LEA.HI.X R17, R10, R9, R11, 0x2, P1 ;  /* 0x000000090a117211 */ /* 0x000fe400008f140b */
[----:B------:R-:W2:Y:S04]  /*0a10*/  LDG.E R7, desc[UR4][R2.64] ;  /* 0x0000000402077981 */ /* 0x000ea8000c1e1900 */
[----:B------:R-:W3:Y:S04]  /*0a20*/  LDG.E R18, desc[UR4][R2.64+0x4] ;  /* 0x0000040402127981 */ /* 0x000ee8000c1e1900 */
[----:B------:R-:W3:Y:S01]  /*0a30*/  LDG.E R16, desc[UR4][R16.64] ;  /* 0x0000000410107981 */ /* 0x000ee2000c1e1900 */
[----:B------:R-:W-:-:S05]  /*0a40*/  IADD3 R4, P1, PT, R4, 0x2, RZ ;  /* 0x0000000204047810 */ /* 0x000fca0007f3e0ff */
[----:B------:R-:W-:Y:S02]  /*0a50*/  IMAD.X R5, RZ, RZ, R5, P1 ;  /* 0x000000ffff057224 */ /* 0x000fe400008e0605 */
[----:B--2---:R-:W-:-:S04]  /*0a60*/  FFMA R7, R7, R8, R22 ;  /* 0x0000000807077223 */ /* 0x004fc80000000016 */
[----:B---3--:R-:W-:-:S07]  /*0a70*/  FFMA R22, R18, R16, R7 ;  /* 0x0000001012167223 */ /* 0x008fce0000000007 */
.L_x_5:
[----:B------:R-:W-:Y:S05]  /*0a80*/  @P0 BRA `(.L_x_1) ;  /* 0x0000000000400947 */ /* 0x000fea0003800000 */
        /* <DEDUP_REMOVED lines=9> */
[----:B0-----:R-:W-:Y:S02]  /*0b20*/  LEA R4, P0, R14, UR8, 0x2 ;  /* 0x000000080e047c11 */ /* 0x001fe4000f8010ff */
[----:B------:R-:W-:Y:S02]  /*0b30*/  LEA R6, P1, R2, UR10, 0x2 ;  /* 0x0000000a02067c11 */ /* 0x000fe4000f8210ff */
[----:B------:R-:W-:Y:S02]  /*0b40*/  LEA.HI.X R5, R14, UR9, R5, 0x2, P0 ;  /* 0x000000090e057c11 */ /* 0x000fe400080f1405 */
[----:B------:R-:W-:-:S04]  /*0b50*/  LEA.HI.X R7, R2, UR11, R3, 0x2, P1 ;  /* 0x0000000b02077c11 */ /* 0x000fc800088f1403 */
[----:B------:R-:W2:Y:S04]  /*0b60*/  LDG.E R5, desc[UR4][R4.64] ;  /* 0x0000000404057981 */ /* 0x000ea8000c1e1900 */
[----:B------:R-:W2:Y:S02]  /*0b70*/  LDG.E R6, desc[UR4][R6.64] ;  /* 0x0000000406067981 */ /* 0x000ea4000c1e1900 */
[----:B--2---:R-:W-:-:S07]  /*0b80*/  FFMA R22, R5, R6, R22 ;  /* 0x0000000605167223 */ /* 0x004fce0000000016 */
.L_x_1:
[----:B------:R-:W-:Y:S05]  /*0b90*/  BSYNC.RECONVERGENT B0 ;  /* 0x0000000000007941 */ /* 0x000fea0003800200 */
.L_x_0:
[----:B------:R-:W0:Y:S01]  /*0ba0*/  LDCU.64 UR6, c[0x0][0x390] ;  /* 0x00007200ff0677ac */ /* 0x000e220008000a00 */
[----:B------:R-:W-:Y:S02]  /*0bb0*/  IMAD.MOV.U32 R2, RZ, RZ, R12 ;  /* 0x000000ffff027224 */ /* 0x000fe400078e000c */
[----:B------:R-:W-:Y:S02]  /*0bc0*/  IMAD.MOV.U32 R3, RZ, RZ, R13 ;  /* 0x000000ffff037224 */ /* 0x000fe400078e000d */
[----:B------:R-:W-:-:S04]  /*0bd0*/  IMAD.WIDE.U32 R2, R0, R10, R2 ;  /* 0x0000000a00027225 */ /* 0x000fc800078e0002 */
[----:B------:R-:W-:Y:S01]  /*0be0*/  IMAD R11, R0, R11, R3 ;  /* 0x0000000b000b7224 */ /* 0x000fe200078e0203 */
[----:B0-----:R-:W-:-:S04]  /*0bf0*/  LEA R4, P0, R2, UR6, 0x2 ;  /* 0x0000000602047c11 */ /* 0x001fc8000f8010ff */
[----:B------:R-:W-:-:S05]  /*0c00*/  LEA.HI.X R5, R2, UR7, R11, 0x2, P0 ;  /* 0x0000000702057c11 */ /* 0x000fca00080f140b */
[----:B------:R-:W-:Y:S01]  /*0c10*/  STG.E desc[UR4][R4.64], R22 ;  /* 0x0000001604007986 */ /* 0x000fe2000c101904 */
[----:B------:R-:W-:Y:S05]  /*0c20*/  EXIT ;  /* 0x000000000000794d */ /* 0x000fea0003800000 */
.L_x_6:
[----:B------:R-:W-:-:S00]  /*0c30*/  BRA `(.L_x_6) ;  /* 0xfffffffc00fc7947 */ /* 0x000fc0000383ffff */
[----:B------:R-:W-:-:S00]  /*0c40*/  NOP ;  /* 0x0000000000007918 */ /* 0x000fc00000000000 */
        /* <DEDUP_REMOVED lines=11> */
.L_x_7:


//--------------------- .nv.shared.reserved.0     --------------------------
	.section	.nv.shared.reserved.0,"aw",@nobits
	.weak		__nv_reservedSMEM_offset_0_alias
	.size		__nv_reservedSMEM_offset_0_alias, 0, 64
	.other		__nv_reservedSMEM_offset_0_alias,@"STO_CUDA_RESERVED_SHARED STV_DEFAULT"
__nv_reservedSMEM_offset_0_alias:
	.zero		0
	.zero		64


//--------------------- .nv.constant0.MatrixMultiply --------------------------
	.section	.nv.constant0.MatrixMultiply,"a",@progbits
	.sectionflags	@""
	.align	4
.nv.constant0.MatrixMultiply:
	.zero		928


//--------------------- SYMBOLS --------------------------

	.type		.nv.reservedSmem.offset0,@object
	.size		.nv.reservedSmem.offset0,0x4
